//
// Generated by NVIDIA NVVM Compiler
//
// Compiler Build ID: CL-36424714
// Cuda compilation tools, release 13.0, V13.0.88
// Based on NVVM 20.0.0
//

.version 9.0
.target sm_100
.address_size 64

	// .globl	_Z9helloCUDAf
.extern .func  (.param .b32 func_retval0) vprintf
(
	.param .b64 vprintf_param_0,
	.param .b64 vprintf_param_1
)
;
.global .align 1 .b8 $str[70] = {72, 101, 108, 108, 111, 44, 32, 73, 32, 97, 109, 32, 116, 104, 114, 101, 97, 100, 32, 37, 100, 32, 111, 102, 32, 98, 108, 111, 99, 107, 32, 37, 100, 44, 32, 119, 105, 116, 104, 32, 118, 97, 108, 117, 101, 32, 101, 61, 37, 102, 32, 97, 110, 100, 32, 105, 100, 120, 95, 103, 108, 111, 98, 97, 108, 61, 37, 100, 10};

.visible .entry _Z9helloCUDAf(
	.param .f32 _Z9helloCUDAf_param_0
)
{
	.local .align 8 .b8 	__local_depot0[24];
	.reg .b64 	%SP;
	.reg .b64 	%SPL;
	.reg .b32 	%r<7>;
	.reg .b32 	%f<2>;
	.reg .b64 	%rd<5>;
	.reg .b64 	%fd<2>;

	mov.u64 	%SPL, __local_depot0;
	cvta.local.u64 	%SP, %SPL;
	ld.param.f32 	%f1, [_Z9helloCUDAf_param_0];
	add.u64 	%rd1, %SP, 0;
	add.u64 	%rd2, %SPL, 0;
	mov.u32 	%r1, %ctaid.x;
	mov.u32 	%r2, %ntid.x;
	mov.u32 	%r3, %tid.x;
	mad.lo.s32 	%r4, %r1, %r2, %r3;
	cvt.f64.f32 	%fd1, %f1;
	st.local.v2.u32 	[%rd2], {%r3, %r1};
	st.local.f64 	[%rd2+8], %fd1;
	st.local.u32 	[%rd2+16], %r4;
	mov.u64 	%rd3, $str;
	cvta.global.u64 	%rd4, %rd3;
	{ // callseq 0, 0
	.param .b64 param0;
	st.param.b64 	[param0], %rd4;
	.param .b64 param1;
	st.param.b64 	[param1], %rd1;
	.param .b32 retval0;
	call.uni (retval0), 
	vprintf, 
	(
	param0, 
	param1
	);
	ld.param.b32 	%r5, [retval0];
	} // callseq 0
	ret;

}


// ===== COMPILED SASS (sm_100) =====

	.target	sm_100

	.elftype	@"ET_EXEC"


//--------------------- .note.nv.tkinfo           --------------------------
	.section	.note.nv.tkinfo,"",@"SHT_NOTE"
	.sectionflags	@"SHF_NOTE_NV_TKINFO"
	.tkinfo
        /*0018*/ 	.word	0x00000002
        /*0030*/ 	.string	""
        /*0030*/ 	.string	"ptxas"
        /*0030*/ 	.string	"Cuda compilation tools, release 13.0, V13.0.88"
        /*0030*/ 	.string	"Build cuda_13.0.r13.0/compiler.36424714_0"
        /*0030*/ 	.string	"-arch sm_100 -m 64 "



//--------------------- .note.nv.cuinfo           --------------------------
	.section	.note.nv.cuinfo,"",@"SHT_NOTE"
	.sectionflags	@"SHF_NOTE_NV_CUINFO"
        /*0018*/ 	.short	0x0002
        /*001a*/ 	.short	0x0064
        /*001c*/ 	.short	0x0082
	.zero		2


//--------------------- .nv.info                  --------------------------
	.section	.nv.info,"",@"SHT_CUDA_INFO"
	.align	4


	//----- nvinfo : EIATTR_REGCOUNT
	.align		4
        /*0000*/ 	.byte	0x04, 0x2f
        /*0002*/ 	.short	(.L_2 - .L_1)
	.align		4
.L_1:
        /*0004*/ 	.word	index@(_Z9helloCUDAf)
        /*0008*/ 	.word	0x00000018


	//----- nvinfo : EIATTR_FRAME_SIZE
	.align		4
.L_2:
        /*000c*/ 	.byte	0x04, 0x11
        /*000e*/ 	.short	(.L_4 - .L_3)
	.align		4
.L_3:
        /*0010*/ 	.word	index@(_Z9helloCUDAf)
        /*0014*/ 	.word	0x00000018


	//----- nvinfo : EIATTR_MIN_STACK_SIZE
	.align		4
.L_4:
        /*0018*/ 	.byte	0x04, 0x12
        /*001a*/ 	.short	(.L_6 - .L_5)
	.align		4
.L_5:
        /*001c*/ 	.word	index@(_Z9helloCUDAf)
        /*0020*/ 	.word	0x00000018
.L_6:


//--------------------- .nv.compat                --------------------------
	.section	.nv.compat,"",@"SHT_CUDA_COMPAT_INFO"
	.align	4
        /*0000*/ 	.byte	0x02, 0x09, 0x00, 0x00, 0x02, 0x02, 0x01, 0x00, 0x02, 0x05, 0x05, 0x00, 0x03, 0x07, 0x01, 0x01
        /*0010*/ 	.byte	0x02, 0x03, 0x00, 0x00, 0x02, 0x06, 0x01, 0x00, 0x04, 0x0b, 0x08, 0x00, 0x09, 0x00, 0x00, 0x00
        /*0020*/ 	.byte	0x00, 0x00, 0x00, 0x00


//--------------------- .nv.info._Z9helloCUDAf    --------------------------
	.section	.nv.info._Z9helloCUDAf,"",@"SHT_CUDA_INFO"
	.sectionflags	@""
	.align	4


	//----- nvinfo : EIATTR_CUDA_API_VERSION
	.align		4
        /*0000*/ 	.byte	0x04, 0x37
        /*0002*/ 	.short	(.L_8 - .L_7)
.L_7:
        /*0004*/ 	.word	0x00000082


	//----- nvinfo : EIATTR_KPARAM_INFO
	.align		4
.L_8:
        /*0008*/ 	.byte	0x04, 0x17
        /*000a*/ 	.short	(.L_10 - .L_9)
.L_9:
        /*000c*/ 	.word	0x00000000
        /*0010*/ 	.short	0x0000
        /*0012*/ 	.short	0x0000
        /*0014*/ 	.byte	0x00, 0xf0, 0x11, 0x00


	//----- nvinfo : EIATTR_SPARSE_MMA_MASK
	.align		4
.L_10:
        /*0018*/ 	.byte	0x03, 0x50
        /*001a*/ 	.short	0x0000


	//----- nvinfo : EIATTR_MAXREG_COUNT
	.align		4
        /*001c*/ 	.byte	0x03, 0x1b
        /*001e*/ 	.short	0x00ff


	//----- nvinfo : EIATTR_EXTERNS
	.align		4
        /*0020*/ 	.byte	0x04, 0x0f
        /*0022*/ 	.short	(.L_12 - .L_11)


	//   ....[0]....
	.align		4
.L_11:
        /*0024*/ 	.word	index@(vprintf)


	//----- nvinfo : EIATTR_MERCURY_ISA_VERSION
	.align		4
.L_12:
        /*0028*/ 	.byte	0x03, 0x5f
        /*002a*/ 	.short	0x0101


	//----- nvinfo : EIATTR_VRC_CTA_INIT_COUNT
	.align		4
        /*002c*/ 	.byte	0x02, 0x4a
	.zero		1
	.zero		1


	//----- nvinfo : EIATTR_SYSCALL_OFFSETS
	.align		4
        /*0030*/ 	.byte	0x04, 0x46
        /*0032*/ 	.short	(.L_14 - .L_13)


	//   ....[0]....
.L_13:
        /*0034*/ 	.word	0x00000150


	//----- nvinfo : EIATTR_EXIT_INSTR_OFFSETS
	.align		4
.L_14:
        /*0038*/ 	.byte	0x04, 0x1c
        /*003a*/ 	.short	(.L_16 - .L_15)


	//   ....[0]....
.L_15:
        /*003c*/ 	.word	0x00000160


	//----- nvinfo : EIATTR_CBANK_PARAM_SIZE
	.align		4
.L_16:
        /*0040*/ 	.byte	0x03, 0x19
        /*0042*/ 	.short	0x0004


	//----- nvinfo : EIATTR_PARAM_CBANK
	.align		4
        /*0044*/ 	.byte	0x04, 0x0a
        /*0046*/ 	.short	(.L_18 - .L_17)
	.align		4
.L_17:
        /*0048*/ 	.word	index@(.nv.constant0._Z9helloCUDAf)
        /*004c*/ 	.short	0x0380
        /*004e*/ 	.short	0x0004


	//----- nvinfo : EIATTR_SW_WAR
	.align		4
.L_18:
        /*0050*/ 	.byte	0x04, 0x36
        /*0052*/ 	.short	(.L_20 - .L_19)
.L_19:
        /*0054*/ 	.word	0x00000008
.L_20:


//--------------------- .nv.callgraph             --------------------------
	.section	.nv.callgraph,"",@"SHT_CUDA_CALLGRAPH"
	.align	4
	.sectionentsize	8
	.align		4
        /*0000*/ 	.word	0x00000000
	.align		4
        /*0004*/ 	.word	0xffffffff
	.align		4
        /*0008*/ 	.word	index@(_Z9helloCUDAf)
	.align		4
        /*000c*/ 	.word	index@(vprintf)
	.align		4
        /*0010*/ 	.word	0x00000000
	.align		4
        /*0014*/ 	.word	0xfffffffe
	.align		4
        /*0018*/ 	.word	0x00000000
	.align		4
        /*001c*/ 	.word	0xfffffffd
	.align		4
        /*0020*/ 	.word	0x00000000
	.align		4
        /*0024*/ 	.word	0xfffffffc


//--------------------- .nv.constant4             --------------------------
	.section	.nv.constant4,"a",@progbits
	.align	8
	.align		8
.nv.constant4:
        /*0000*/ 	.dword	vprintf
	.align		8
        /*0008*/ 	.dword	$str


//--------------------- .text._Z9helloCUDAf       --------------------------
	.section	.text._Z9helloCUDAf,"ax",@progbits
	.align	128
        .global         _Z9helloCUDAf
        .type           _Z9helloCUDAf,@function
        .size           _Z9helloCUDAf,(.L_x_2 - _Z9helloCUDAf)
        .other          _Z9helloCUDAf,@"STO_CUDA_ENTRY STV_DEFAULT"
_Z9helloCUDAf:
.text._Z9helloCUDAf:
[----:B------:R-:W0:Y:S01]  /*0000*/  LDC R1, c[0x0][0x37c] ;  /* 0x0000df00ff017b82 */ /* 0x000e220000000800 */
[----:B------:R-:W1:Y:S01]  /*0010*/  S2R R11, SR_CTAID.X ;  /* 0x00000000000b7919 */ /* 0x000e620000002500 */
[----:B------:R-:W2:Y:S01]  /*0020*/  LDCU UR4, c[0x0][0x380] ;  /* 0x00007000ff0477ac */ /* 0x000ea20008000800 */
[----:B------:R-:W-:Y:S01]  /*0030*/  MOV R8, 0x0 ;  /* 0x0000000000087802 */ /* 0x000fe20000000f00 */
[----:B0-----:R-:W-:Y:S01]  /*0040*/  VIADD R1, R1, 0xffffffe8 ;  /* 0xffffffe801017836 */ /* 0x001fe20000000000 */
[----:B------:R-:W1:Y:S01]  /*0050*/  S2R R10, SR_TID.X ;  /* 0x00000000000a7919 */ /* 0x000e620000002100 */
[----:B------:R-:W0:Y:S03]  /*0060*/  LDCU UR5, c[0x0][0x2fc] ;  /* 0x00005f80ff0577ac */ /* 0x000e260008000800 */
[----:B------:R-:W3:Y:S01]  /*0070*/  LDC.64 R8, c[0x4][R8] ;  /* 0x0100000008087b82 */ /* 0x000ee20000000a00 */
[----:B------:R-:W1:Y:S01]  /*0080*/  LDCU UR6, c[0x0][0x360] ;  /* 0x00006c00ff0677ac */ /* 0x000e620008000800 */
[----:B--2---:R-:W2:Y:S01]  /*0090*/  F2F.F64.F32 R2, UR4 ;  /* 0x0000000400027d10 */ /* 0x004ea20008201800 */
[----:B------:R-:W4:Y:S01]  /*00a0*/  LDCU UR4, c[0x0][0x2f8] ;  /* 0x00005f00ff0477ac */ /* 0x000f220008000800 */
[----:B--2---:R2:W-:Y:S01]  /*00b0*/  STL.64 [R1+0x8], R2 ;  /* 0x0000080201007387 */ /* 0x0045e20000100a00 */
[----:B-1----:R-:W-:Y:S01]  /*00c0*/  IMAD R0, R11, UR6, R10 ;  /* 0x000000060b007c24 */ /* 0x002fe2000f8e020a */
[----:B------:R-:W1:Y:S02]  /*00d0*/  LDCU.64 UR6, c[0x4][0x8] ;  /* 0x01000100ff0677ac */ /* 0x000e640008000a00 */
[----:B------:R2:W-:Y:S01]  /*00e0*/  STL.64 [R1], R10 ;  /* 0x0000000a01007387 */ /* 0x0005e20000100a00 */
[----:B----4-:R-:W-:-:S03]  /*00f0*/  IADD3 R6, P0, PT, R1, UR4, RZ ;  /* 0x0000000401067c10 */ /* 0x010fc6000ff1e0ff */
[----:B------:R2:W-:Y:S02]  /*0100*/  STL [R1+0x10], R0 ;  /* 0x0000100001007387 */ /* 0x0005e40000100800 */
[----:B0-----:R-:W-:Y:S02]  /*0110*/  IMAD.X R7, RZ, RZ, UR5, P0 ;  /* 0x00000005ff077e24 */ /* 0x001fe400080e06ff */
[----:B-1----:R-:W-:Y:S01]  /*0120*/  IMAD.U32 R4, RZ, RZ, UR6 ;  /* 0x00000006ff047e24 */ /* 0x002fe2000f8e00ff */
[----:B--23--:R-:W-:-:S07]  /*0130*/  MOV R5, UR7 ;  /* 0x0000000700057c02 */ /* 0x00cfce0008000f00 */
[----:B------:R-:W-:-:S07]  /*0140*/  LEPC R20, `(.L_x_0) ;  /* 0x000000001014794e */ /* 0x000fce0000000000 */
[----:B------:R-:W-:Y:S05]  /*0150*/  CALL.ABS.NOINC R8 ;  /* 0x0000000008007343 */ /* 0x000fea0003c00000 */
.L_x_0:
[----:B------:R-:W-:Y:S05]  /*0160*/  EXIT ;  /* 0x000000000000794d */ /* 0x000fea0003800000 */
.L_x_1:
[----:B------:R-:W-:-:S00]  /*0170*/  BRA `(.L_x_1) ;  /* 0xfffffffc00fc7947 */ /* 0x000fc0000383ffff */
[----:B------:R-:W-:-:S00]  /*0180*/  NOP ;  /* 0x0000000000007918 */ /* 0x000fc00000000000 */
[----:B------:R-:W-:-:S00]  /*0190*/  NOP ;  /* 0x0000000000007918 */ /* 0x000fc00000000000 */
[----:B------:R-:W-:-:S00]  /*01a0*/  NOP ;  /* 0x0000000000007918 */ /* 0x000fc00000000000 */
[----:B------:R-:W-:-:S00]  /*01b0*/  NOP ;  /* 0x0000000000007918 */ /* 0x000fc00000000000 */
[----:B------:R-:W-:-:S00]  /*01c0*/  NOP ;  /* 0x0000000000007918 */ /* 0x000fc00000000000 */
[----:B------:R-:W-:-:S00]  /*01d0*/  NOP ;  /* 0x0000000000007918 */ /* 0x000fc00000000000 */
[----:B------:R-:W-:-:S00]  /*01e0*/  NOP ;  /* 0x0000000000007918 */ /* 0x000fc00000000000 */
[----:B------:R-:W-:-:S00]  /*01f0*/  NOP ;  /* 0x0000000000007918 */ /* 0x000fc00000000000 */
.L_x_2:


//--------------------- .nv.global.init           --------------------------
	.section	.nv.global.init,"aw",@progbits
.nv.global.init:
	.type		$str,@object
	.size		$str,(.L_0 - $str)
$str:
        /*0000*/ 	.byte	0x48, 0x65, 0x6c, 0x6c, 0x6f, 0x2c, 0x20, 0x49, 0x20, 0x61, 0x6d, 0x20, 0x74, 0x68, 0x72, 0x65
        /*0010*/ 	.byte	0x61, 0x64, 0x20, 0x25, 0x64, 0x20, 0x6f, 0x66, 0x20, 0x62, 0x6c, 0x6f, 0x63, 0x6b, 0x20, 0x25
        /*0020*/ 	.byte	0x64, 0x2c, 0x20, 0x77, 0x69, 0x74, 0x68, 0x20, 0x76, 0x61, 0x6c, 0x75, 0x65, 0x20, 0x65, 0x3d
        /*0030*/ 	.byte	0x25, 0x66, 0x20, 0x61, 0x6e, 0x64, 0x20, 0x69, 0x64, 0x78, 0x5f, 0x67, 0x6c, 0x6f, 0x62, 0x61
        /*0040*/ 	.byte	0x6c, 0x3d, 0x25, 0x64, 0x0a, 0x00
.L_0:


//--------------------- .nv.shared.reserved.0     --------------------------
	.section	.nv.shared.reserved.0,"aw",@nobits
	.weak		__nv_reservedSMEM_offset_0_alias
	.size		__nv_reservedSMEM_offset_0_alias, 0, 64
	.other		__nv_reservedSMEM_offset_0_alias,@"STO_CUDA_RESERVED_SHARED STV_DEFAULT"
__nv_reservedSMEM_offset_0_alias:
	.zero		0
	.zero		64


//--------------------- .nv.constant0._Z9helloCUDAf --------------------------
	.section	.nv.constant0._Z9helloCUDAf,"a",@progbits
	.sectionflags	@""
	.align	4
.nv.constant0._Z9helloCUDAf:
	.zero		900


//--------------------- SYMBOLS --------------------------

	.type		.nv.reservedSmem.offset0,@object
	.size		.nv.reservedSmem.offset0,0x4
	.type		vprintf,@function
